//
// Generated by NVIDIA NVVM Compiler
//
// Compiler Build ID: CL-36424714
// Cuda compilation tools, release 13.0, V13.0.88
// Based on NVVM 20.0.0
//

.version 9.0
.target sm_100
.address_size 64

	// .globl	_Z9heat_stepPfS_

.visible .entry _Z9heat_stepPfS_(
	.param .u64 .ptr .align 1 _Z9heat_stepPfS__param_0,
	.param .u64 .ptr .align 1 _Z9heat_stepPfS__param_1
)
{
	.reg .pred 	%p<6>;
	.reg .b32 	%r<18>;
	.reg .b32 	%f<16>;
	.reg .b64 	%rd<12>;
	.reg .b64 	%fd<12>;

	ld.param.u64 	%rd4, [_Z9heat_stepPfS__param_0];
	ld.param.u64 	%rd5, [_Z9heat_stepPfS__param_1];
	cvta.to.global.u64 	%rd1, %rd5;
	cvta.to.global.u64 	%rd6, %rd4;
	mov.u32 	%r6, %ntid.x;
	mov.u32 	%r7, %nctaid.x;
	mul.lo.s32 	%r1, %r6, %r7;
	mov.u32 	%r2, %ntid.y;
	mov.u32 	%r8, %ctaid.x;
	mov.u32 	%r9, %tid.x;
	mad.lo.s32 	%r3, %r6, %r8, %r9;
	mov.u32 	%r10, %ctaid.y;
	mov.u32 	%r11, %tid.y;
	mad.lo.s32 	%r4, %r2, %r10, %r11;
	mad.lo.s32 	%r5, %r4, %r1, %r3;
	mul.wide.s32 	%rd7, %r5, 4;
	add.s64 	%rd2, %rd6, %rd7;
	mov.b32 	%r12, 0;
	st.global.u32 	[%rd2], %r12;
	setp.lt.s32 	%p1, %r3, 1;
	add.s64 	%rd3, %rd1, %rd7;
	mov.f32 	%f14, 0f00000000;
	@%p1 bra 	$L__BB0_2;
	ld.global.f32 	%f8, [%rd3+-4];
	cvt.f64.f32 	%fd1, %f8;
	fma.rn.f64 	%fd2, %fd1, 0d3FD0000000000000, 0d0000000000000000;
	cvt.rn.f32.f64 	%f14, %fd2;
	st.global.f32 	[%rd2], %f14;
$L__BB0_2:
	add.s32 	%r13, %r1, -1;
	setp.ge.s32 	%p2, %r3, %r13;
	@%p2 bra 	$L__BB0_4;
	ld.global.f32 	%f9, [%rd3+4];
	cvt.f64.f32 	%fd3, %f9;
	cvt.f64.f32 	%fd4, %f14;
	fma.rn.f64 	%fd5, %fd3, 0d3FD0000000000000, %fd4;
	cvt.rn.f32.f64 	%f14, %fd5;
	st.global.f32 	[%rd2], %f14;
$L__BB0_4:
	setp.eq.s32 	%p3, %r4, 0;
	@%p3 bra 	$L__BB0_6;
	sub.s32 	%r14, %r5, %r1;
	mul.wide.s32 	%rd8, %r14, 4;
	add.s64 	%rd9, %rd1, %rd8;
	ld.global.f32 	%f10, [%rd9];
	cvt.f64.f32 	%fd6, %f10;
	cvt.f64.f32 	%fd7, %f14;
	fma.rn.f64 	%fd8, %fd6, 0d3FD0000000000000, %fd7;
	cvt.rn.f32.f64 	%f14, %fd8;
	st.global.f32 	[%rd2], %f14;
$L__BB0_6:
	mov.u32 	%r15, %nctaid.y;
	mad.lo.s32 	%r16, %r2, %r15, -1;
	setp.ge.u32 	%p4, %r4, %r16;
	@%p4 bra 	$L__BB0_8;
	mul.wide.s32 	%rd10, %r1, 4;
	add.s64 	%rd11, %rd3, %rd10;
	ld.global.f32 	%f11, [%rd11];
	cvt.f64.f32 	%fd9, %f11;
	cvt.f64.f32 	%fd10, %f14;
	fma.rn.f64 	%fd11, %fd9, 0d3FD0000000000000, %fd10;
	cvt.rn.f32.f64 	%f12, %fd11;
	st.global.f32 	[%rd2], %f12;
$L__BB0_8:
	setp.ne.s32 	%p5, %r3, 0;
	@%p5 bra 	$L__BB0_10;
	mov.b32 	%r17, 1065353216;
	st.global.u32 	[%rd2], %r17;
$L__BB0_10:
	ret;

}


// ===== COMPILED SASS (sm_100) =====

	.target	sm_100

	.elftype	@"ET_EXEC"


//--------------------- .note.nv.tkinfo           --------------------------
	.section	.note.nv.tkinfo,"",@"SHT_NOTE"
	.sectionflags	@"SHF_NOTE_NV_TKINFO"
	.tkinfo
        /*0018*/ 	.word	0x00000002
        /*0030*/ 	.string	""
        /*0030*/ 	.string	"ptxas"
        /*0030*/ 	.string	"Cuda compilation tools, release 13.0, V13.0.88"
        /*0030*/ 	.string	"Build cuda_13.0.r13.0/compiler.36424714_0"
        /*0030*/ 	.string	"-arch sm_100 -m 64 "



//--------------------- .note.nv.cuinfo           --------------------------
	.section	.note.nv.cuinfo,"",@"SHT_NOTE"
	.sectionflags	@"SHF_NOTE_NV_CUINFO"
        /*0018*/ 	.short	0x0002
        /*001a*/ 	.short	0x0064
        /*001c*/ 	.short	0x0082
	.zero		2


//--------------------- .nv.info                  --------------------------
	.section	.nv.info,"",@"SHT_CUDA_INFO"
	.align	4


	//----- nvinfo : EIATTR_REGCOUNT
	.align		4
        /*0000*/ 	.byte	0x04, 0x2f
        /*0002*/ 	.short	(.L_1 - .L_0)
	.align		4
.L_0:
        /*0004*/ 	.word	index@(_Z9heat_stepPfS_)
        /*0008*/ 	.word	0x00000014


	//----- nvinfo : EIATTR_FRAME_SIZE
	.align		4
.L_1:
        /*000c*/ 	.byte	0x04, 0x11
        /*000e*/ 	.short	(.L_3 - .L_2)
	.align		4
.L_2:
        /*0010*/ 	.word	index@(_Z9heat_stepPfS_)
        /*0014*/ 	.word	0x00000000


	//----- nvinfo : EIATTR_MIN_STACK_SIZE
	.align		4
.L_3:
        /*0018*/ 	.byte	0x04, 0x12
        /*001a*/ 	.short	(.L_5 - .L_4)
	.align		4
.L_4:
        /*001c*/ 	.word	index@(_Z9heat_stepPfS_)
        /*0020*/ 	.word	0x00000000
.L_5:


//--------------------- .nv.compat                --------------------------
	.section	.nv.compat,"",@"SHT_CUDA_COMPAT_INFO"
	.align	4
        /*0000*/ 	.byte	0x02, 0x09, 0x00, 0x00, 0x02, 0x02, 0x01, 0x00, 0x02, 0x05, 0x05, 0x00, 0x03, 0x07, 0x01, 0x01
        /*0010*/ 	.byte	0x02, 0x03, 0x00, 0x00, 0x02, 0x06, 0x01, 0x00, 0x04, 0x0b, 0x08, 0x00, 0x01, 0x00, 0x00, 0x00
        /*0020*/ 	.byte	0x00, 0x00, 0x00, 0x00


//--------------------- .nv.info._Z9heat_stepPfS_ --------------------------
	.section	.nv.info._Z9heat_stepPfS_,"",@"SHT_CUDA_INFO"
	.sectionflags	@""
	.align	4


	//----- nvinfo : EIATTR_CUDA_API_VERSION
	.align		4
        /*0000*/ 	.byte	0x04, 0x37
        /*0002*/ 	.short	(.L_7 - .L_6)
.L_6:
        /*0004*/ 	.word	0x00000082


	//----- nvinfo : EIATTR_KPARAM_INFO
	.align		4
.L_7:
        /*0008*/ 	.byte	0x04, 0x17
        /*000a*/ 	.short	(.L_9 - .L_8)
.L_8:
        /*000c*/ 	.word	0x00000000
        /*0010*/ 	.short	0x0001
        /*0012*/ 	.short	0x0008
        /*0014*/ 	.byte	0x00, 0xf5, 0x21, 0x00


	//----- nvinfo : EIATTR_KPARAM_INFO
	.align		4
.L_9:
        /*0018*/ 	.byte	0x04, 0x17
        /*001a*/ 	.short	(.L_11 - .L_10)
.L_10:
        /*001c*/ 	.word	0x00000000
        /*0020*/ 	.short	0x0000
        /*0022*/ 	.short	0x0000
        /*0024*/ 	.byte	0x00, 0xf5, 0x21, 0x00


	//----- nvinfo : EIATTR_SPARSE_MMA_MASK
	.align		4
.L_11:
        /*0028*/ 	.byte	0x03, 0x50
        /*002a*/ 	.short	0x0000


	//----- nvinfo : EIATTR_MAXREG_COUNT
	.align		4
        /*002c*/ 	.byte	0x03, 0x1b
        /*002e*/ 	.short	0x00ff


	//----- nvinfo : EIATTR_MERCURY_ISA_VERSION
	.align		4
        /*0030*/ 	.byte	0x03, 0x5f
        /*0032*/ 	.short	0x0101


	//----- nvinfo : EIATTR_VRC_CTA_INIT_COUNT
	.align		4
        /*0034*/ 	.byte	0x02, 0x4a
	.zero		1
	.zero		1


	//----- nvinfo : EIATTR_EXIT_INSTR_OFFSETS
	.align		4
        /*0038*/ 	.byte	0x04, 0x1c
        /*003a*/ 	.short	(.L_13 - .L_12)


	//   ....[0]....
.L_12:
        /*003c*/ 	.word	0x000003b0


	//   ....[1]....
        /*0040*/ 	.word	0x000003e0


	//----- nvinfo : EIATTR_CRS_STACK_SIZE
	.align		4
.L_13:
        /*0044*/ 	.byte	0x04, 0x1e
        /*0046*/ 	.short	(.L_15 - .L_14)
.L_14:
        /*0048*/ 	.word	0x00000000


	//----- nvinfo : EIATTR_CBANK_PARAM_SIZE
	.align		4
.L_15:
        /*004c*/ 	.byte	0x03, 0x19
        /*004e*/ 	.short	0x0010


	//----- nvinfo : EIATTR_PARAM_CBANK
	.align		4
        /*0050*/ 	.byte	0x04, 0x0a
        /*0052*/ 	.short	(.L_17 - .L_16)
	.align		4
.L_16:
        /*0054*/ 	.word	index@(.nv.constant0._Z9heat_stepPfS_)
        /*0058*/ 	.short	0x0380
        /*005a*/ 	.short	0x0010


	//----- nvinfo : EIATTR_SW_WAR
	.align		4
.L_17:
        /*005c*/ 	.byte	0x04, 0x36
        /*005e*/ 	.short	(.L_19 - .L_18)
.L_18:
        /*0060*/ 	.word	0x00000008
.L_19:


//--------------------- .nv.callgraph             --------------------------
	.section	.nv.callgraph,"",@"SHT_CUDA_CALLGRAPH"
	.align	4
	.sectionentsize	8
	.align		4
        /*0000*/ 	.word	0x00000000
	.align		4
        /*0004*/ 	.word	0xffffffff
	.align		4
        /*0008*/ 	.word	0x00000000
	.align		4
        /*000c*/ 	.word	0xfffffffe
	.align		4
        /*0010*/ 	.word	0x00000000
	.align		4
        /*0014*/ 	.word	0xfffffffd
	.align		4
        /*0018*/ 	.word	0x00000000
	.align		4
        /*001c*/ 	.word	0xfffffffc


//--------------------- .text._Z9heat_stepPfS_    --------------------------
	.section	.text._Z9heat_stepPfS_,"ax",@progbits
	.align	128
        .global         _Z9heat_stepPfS_
        .type           _Z9heat_stepPfS_,@function
        .size           _Z9heat_stepPfS_,(.L_x_5 - _Z9heat_stepPfS_)
        .other          _Z9heat_stepPfS_,@"STO_CUDA_ENTRY STV_DEFAULT"
_Z9heat_stepPfS_:
.text._Z9heat_stepPfS_:
[----:B------:R-:W-:Y:S01]  /*0000*/  LDC R1, c[0x0][0x37c] ;  /* 0x0000df00ff017b82 */ /* 0x000fe20000000800 */
[----:B------:R-:W0:Y:S01]  /*0010*/  S2R R7, SR_CTAID.Y ;  /* 0x0000000000077919 */ /* 0x000e220000002600 */
[----:B------:R-:W1:Y:S06]  /*0020*/  LDCU UR4, c[0x0][0x360] ;  /* 0x00006c00ff0477ac */ /* 0x000e6c0008000800 */
[----:B------:R-:W1:Y:S01]  /*0030*/  LDC R9, c[0x0][0x370] ;  /* 0x0000dc00ff097b82 */ /* 0x000e620000000800 */
[----:B------:R-:W-:Y:S01]  /*0040*/  BSSY.RECONVERGENT B0, `(.L_x_0) ;  /* 0x000001c000007945 */ /* 0x000fe20003800200 */
[----:B------:R-:W0:Y:S01]  /*0050*/  S2R R4, SR_TID.Y ;  /* 0x0000000000047919 */ /* 0x000e220000002200 */
[----:B------:R-:W0:Y:S01]  /*0060*/  LDCU UR5, c[0x0][0x364] ;  /* 0x00006c80ff0577ac */ /* 0x000e220008000800 */
[----:B------:R-:W-:Y:S01]  /*0070*/  HFMA2 R17, -RZ, RZ, 0, 0 ;  /* 0x00000000ff117431 */ /* 0x000fe200000001ff */
[----:B------:R-:W2:Y:S01]  /*0080*/  S2R R0, SR_CTAID.X ;  /* 0x0000000000007919 */ /* 0x000ea20000002500 */
[----:B------:R-:W3:Y:S02]  /*0090*/  LDCU.64 UR6, c[0x0][0x358] ;  /* 0x00006b00ff0677ac */ /* 0x000ee40008000a00 */
[----:B------:R-:W4:Y:S01]  /*00a0*/  LDC.64 R2, c[0x0][0x380] ;  /* 0x0000e000ff027b82 */ /* 0x000f220000000a00 */
[----:B------:R-:W2:Y:S07]  /*00b0*/  S2R R5, SR_TID.X ;  /* 0x0000000000057919 */ /* 0x000eae0000002100 */
[----:B------:R-:W5:Y:S01]  /*00c0*/  LDC.64 R10, c[0x0][0x388] ;  /* 0x0000e200ff0a7b82 */ /* 0x000f620000000a00 */
[----:B-1----:R-:W-:-:S05]  /*00d0*/  IMAD R9, R9, UR4, RZ ;  /* 0x0000000409097c24 */ /* 0x002fca000f8e02ff */
[----:B------:R-:W-:Y:S01]  /*00e0*/  IADD3 R13, PT, PT, R9, -0x1, RZ ;  /* 0xffffffff090d7810 */ /* 0x000fe20007ffe0ff */
[----:B0-----:R-:W-:-:S05]  /*00f0*/  IMAD R7, R7, UR5, R4 ;  /* 0x0000000507077c24 */ /* 0x001fca000f8e0204 */
[----:B------:R-:W-:Y:S01]  /*0100*/  ISETP.NE.AND P0, PT, R7, RZ, PT ;  /* 0x000000ff0700720c */ /* 0x000fe20003f05270 */
[----:B--2---:R-:W-:-:S04]  /*0110*/  IMAD R0, R0, UR4, R5 ;  /* 0x0000000400007c24 */ /* 0x004fc8000f8e0205 */
[----:B------:R-:W-:Y:S01]  /*0120*/  IMAD R5, R9, R7, R0 ;  /* 0x0000000709057224 */ /* 0x000fe200078e0200 */
[C---:B------:R-:W-:Y:S02]  /*0130*/  ISETP.GE.AND P1, PT, R0.reuse, 0x1, PT ;  /* 0x000000010000780c */ /* 0x040fe40003f26270 */
[----:B------:R-:W-:Y:S01]  /*0140*/  ISETP.GE.AND P2, PT, R0, R13, PT ;  /* 0x0000000d0000720c */ /* 0x000fe20003f46270 */
[----:B----4-:R-:W-:-:S04]  /*0150*/  IMAD.WIDE R2, R5, 0x4, R2 ;  /* 0x0000000405027825 */ /* 0x010fc800078e0202 */
[----:B------:R-:W-:Y:S01]  /*0160*/  @P0 IADD3 R15, PT, PT, -R9, R5, RZ ;  /* 0x00000005090f0210 */ /* 0x000fe20007ffe1ff */
[--C-:B-----5:R-:W-:Y:S01]  /*0170*/  IMAD.WIDE R4, R5, 0x4, R10.reuse ;  /* 0x0000000405047825 */ /* 0x120fe200078e020a */
[----:B---3--:R0:W-:Y:S03]  /*0180*/  STG.E desc[UR6][R2.64], RZ ;  /* 0x000000ff02007986 */ /* 0x0081e6000c101906 */
[----:B------:R-:W-:Y:S01]  /*0190*/  @P0 IMAD.WIDE R14, R15, 0x4, R10 ;  /* 0x000000040f0e0825 */ /* 0x000fe200078e020a */
[----:B------:R-:W-:Y:S06]  /*01a0*/  @!P1 BRA `(.L_x_1) ;  /* 0x0000000000149947 */ /* 0x000fec0003800000 */
[----:B------:R-:W2:Y:S02]  /*01b0*/  LDG.E R6, desc[UR6][R4.64+-0x4] ;  /* 0xfffffc0604067981 */ /* 0x000ea4000c1e1900 */
[----:B--2---:R-:W1:Y:S02]  /*01c0*/  F2F.F64.F32 R10, R6 ;  /* 0x00000006000a7310 */ /* 0x004e640000201800 */
[----:B-1----:R-:W-:-:S06]  /*01d0*/  DFMA R10, R10, 0.25, RZ ;  /* 0x3fd000000a0a782b */ /* 0x002fcc00000000ff */
[----:B------:R-:W1:Y:S02]  /*01e0*/  F2F.F32.F64 R17, R10 ;  /* 0x0000000a00117310 */ /* 0x000e640000301000 */
[----:B-1----:R1:W-:Y:S03]  /*01f0*/  STG.E desc[UR6][R2.64], R17 ;  /* 0x0000001102007986 */ /* 0x0023e6000c101906 */
.L_x_1:
[----:B------:R-:W-:Y:S05]  /*0200*/  BSYNC.RECONVERGENT B0 ;  /* 0x0000000000007941 */ /* 0x000fea0003800200 */
.L_x_0:
[----:B------:R-:W-:Y:S04]  /*0210*/  BSSY.RECONVERGENT B0, `(.L_x_2) ;  /* 0x0000008000007945 */ /* 0x000fe80003800200 */
[----:B------:R-:W-:Y:S05]  /*0220*/  @P2 BRA `(.L_x_3) ;  /* 0x0000000000182947 */ /* 0x000fea0003800000 */
[----:B------:R-:W2:Y:S01]  /*0230*/  LDG.E R6, desc[UR6][R4.64+0x4] ;  /* 0x0000040604067981 */ /* 0x000ea2000c1e1900 */
[----:B------:R-:W-:Y:S08]  /*0240*/  F2F.F64.F32 R12, R17 ;  /* 0x00000011000c7310 */ /* 0x000ff00000201800 */
[----:B--2---:R-:W2:Y:S02]  /*0250*/  F2F.F64.F32 R10, R6 ;  /* 0x00000006000a7310 */ /* 0x004ea40000201800 */
[----:B--2---:R-:W-:-:S06]  /*0260*/  DFMA R10, R10, 0.25, R12 ;  /* 0x3fd000000a0a782b */ /* 0x004fcc000000000c */
[----:B-1----:R-:W1:Y:S02]  /*0270*/  F2F.F32.F64 R17, R10 ;  /* 0x0000000a00117310 */ /* 0x002e640000301000 */
[----:B-1----:R2:W-:Y:S03]  /*0280*/  STG.E desc[UR6][R2.64], R17 ;  /* 0x0000001102007986 */ /* 0x0025e6000c101906 */
.L_x_3:
[----:B------:R-:W-:Y:S05]  /*0290*/  BSYNC.RECONVERGENT B0 ;  /* 0x0000000000007941 */ /* 0x000fea0003800200 */
.L_x_2:
[----:B------:R-:W3:Y:S01]  /*02a0*/  @P0 LDG.E R14, desc[UR6][R14.64] ;  /* 0x000000060e0e0981 */ /* 0x000ee2000c1e1900 */
[----:B------:R-:W4:Y:S01]  /*02b0*/  LDCU UR4, c[0x0][0x374] ;  /* 0x00006e80ff0477ac */ /* 0x000f220008000800 */
[----:B------:R-:W-:Y:S01]  /*02c0*/  @P0 F2F.F64.F32 R12, R17 ;  /* 0x00000011000c0310 */ /* 0x000fe20000201800 */
[----:B----4-:R-:W-:-:S06]  /*02d0*/  UIMAD UR4, UR5, UR4, -0x1 ;  /* 0xffffffff050474a4 */ /* 0x010fcc000f8e0204 */
[----:B------:R-:W-:-:S13]  /*02e0*/  ISETP.GE.U32.AND P1, PT, R7, UR4, PT ;  /* 0x0000000407007c0c */ /* 0x000fda000bf26070 */
[----:B------:R-:W-:Y:S01]  /*02f0*/  @!P1 IMAD.WIDE R4, R9, 0x4, R4 ;  /* 0x0000000409049825 */ /* 0x000fe200078e0204 */
[----:B---3--:R-:W3:Y:S02]  /*0300*/  @P0 F2F.F64.F32 R10, R14 ;  /* 0x0000000e000a0310 */ /* 0x008ee40000201800 */
[----:B---3--:R-:W-:-:S06]  /*0310*/  @P0 DFMA R10, R10, 0.25, R12 ;  /* 0x3fd000000a0a082b */ /* 0x008fcc000000000c */
[----:B-12---:R-:W1:Y:S02]  /*0320*/  @P0 F2F.F32.F64 R17, R10 ;  /* 0x0000000a00110310 */ /* 0x006e640000301000 */
[----:B-1----:R1:W-:Y:S04]  /*0330*/  @P0 STG.E desc[UR6][R2.64], R17 ;  /* 0x0000001102000986 */ /* 0x0023e8000c101906 */
[----:B------:R-:W2:Y:S02]  /*0340*/  @!P1 LDG.E R4, desc[UR6][R4.64] ;  /* 0x0000000604049981 */ /* 0x000ea4000c1e1900 */
[----:B------:R-:W-:Y:S01]  /*0350*/  @!P1 F2F.F64.F32 R8, R17 ;  /* 0x0000001100089310 */ /* 0x000fe20000201800 */
[----:B------:R-:W-:-:S07]  /*0360*/  ISETP.NE.AND P0, PT, R0, RZ, PT ;  /* 0x000000ff0000720c */ /* 0x000fce0003f05270 */
[----:B--2---:R-:W2:Y:S02]  /*0370*/  @!P1 F2F.F64.F32 R6, R4 ;  /* 0x0000000400069310 */ /* 0x004ea40000201800 */
[----:B--2---:R-:W-:-:S10]  /*0380*/  @!P1 DFMA R6, R6, 0.25, R8 ;  /* 0x3fd000000606982b */ /* 0x004fd40000000008 */
[----:B------:R-:W2:Y:S02]  /*0390*/  @!P1 F2F.F32.F64 R7, R6 ;  /* 0x0000000600079310 */ /* 0x000ea40000301000 */
[----:B--2---:R1:W-:Y:S01]  /*03a0*/  @!P1 STG.E desc[UR6][R2.64], R7 ;  /* 0x0000000702009986 */ /* 0x0043e2000c101906 */
[----:B------:R-:W-:Y:S05]  /*03b0*/  @P0 EXIT ;  /* 0x000000000000094d */ /* 0x000fea0003800000 */
[----:B------:R-:W-:-:S05]  /*03c0*/  MOV R5, 0x3f800000 ;  /* 0x3f80000000057802 */ /* 0x000fca0000000f00 */
[----:B------:R-:W-:Y:S01]  /*03d0*/  STG.E desc[UR6][R2.64], R5 ;  /* 0x0000000502007986 */ /* 0x000fe2000c101906 */
[----:B------:R-:W-:Y:S05]  /*03e0*/  EXIT ;  /* 0x000000000000794d */ /* 0x000fea0003800000 */
.L_x_4:
[----:B------:R-:W-:-:S00]  /*03f0*/  BRA `(.L_x_4) ;  /* 0xfffffffc00fc7947 */ /* 0x000fc0000383ffff */
[----:B------:R-:W-:-:S00]  /*0400*/  NOP ;  /* 0x0000000000007918 */ /* 0x000fc00000000000 */
[----:B------:R-:W-:-:S00]  /*0410*/  NOP ;  /* 0x0000000000007918 */ /* 0x000fc00000000000 */
[----:B------:R-:W-:-:S00]  /*0420*/  NOP ;  /* 0x0000000000007918 */ /* 0x000fc00000000000 */
[----:B------:R-:W-:-:S00]  /*0430*/  NOP ;  /* 0x0000000000007918 */ /* 0x000fc00000000000 */
[----:B------:R-:W-:-:S00]  /*0440*/  NOP ;  /* 0x0000000000007918 */ /* 0x000fc00000000000 */
[----:B------:R-:W-:-:S00]  /*0450*/  NOP ;  /* 0x0000000000007918 */ /* 0x000fc00000000000 */
[----:B------:R-:W-:-:S00]  /*0460*/  NOP ;  /* 0x0000000000007918 */ /* 0x000fc00000000000 */
[----:B------:R-:W-:-:S00]  /*0470*/  NOP ;  /* 0x0000000000007918 */ /* 0x000fc00000000000 */
.L_x_5:


//--------------------- .nv.shared.reserved.0     --------------------------
	.section	.nv.shared.reserved.0,"aw",@nobits
	.weak		__nv_reservedSMEM_offset_0_alias
	.size		__nv_reservedSMEM_offset_0_alias, 0, 64
	.other		__nv_reservedSMEM_offset_0_alias,@"STO_CUDA_RESERVED_SHARED STV_DEFAULT"
__nv_reservedSMEM_offset_0_alias:
	.zero		0
	.zero		64


//--------------------- .nv.constant0._Z9heat_stepPfS_ --------------------------
	.section	.nv.constant0._Z9heat_stepPfS_,"a",@progbits
	.sectionflags	@""
	.align	4
.nv.constant0._Z9heat_stepPfS_:
	.zero		912


//--------------------- SYMBOLS --------------------------

	.type		.nv.reservedSmem.offset0,@object
	.size		.nv.reservedSmem.offset0,0x4
